	.headerflags	@"EF_CUDA_TEXMODE_UNIFIED EF_CUDA_64BIT_ADDRESS EF_CUDA_ACCELERATORS EF_CUDA_SM90 EF_CUDA_VIRTUAL_SM(EF_CUDA_SM90)"
	.elftype	@"ET_EXEC"


//--------------------- .nv.info                  --------------------------
	.section	.nv.info,"",@"SHT_CUDA_INFO"
	.align	4


	//----- nvinfo : EIATTR_REGCOUNT
	.align		4
        /*0000*/ 	.byte	0x04, 0x2f
        /*0002*/ 	.short	(.L_1 - .L_0)
	.align		4
.L_0:
        /*0004*/ 	.word	index@(triton_poi_fused_mul_2)
        /*0008*/ 	.word	0x00000010


	//----- nvinfo : EIATTR_MIN_STACK_SIZE
	.align		4
.L_1:
        /*000c*/ 	.byte	0x04, 0x12
        /*000e*/ 	.short	(.L_3 - .L_2)
	.align		4
.L_2:
        /*0010*/ 	.word	index@(triton_poi_fused_mul_2)
        /*0014*/ 	.word	0x00000000


	//----- nvinfo : EIATTR_FRAME_SIZE
	.align		4
.L_3:
        /*0018*/ 	.byte	0x04, 0x11
        /*001a*/ 	.short	(.L_5 - .L_4)
	.align		4
.L_4:
        /*001c*/ 	.word	index@(triton_poi_fused_mul_2)
        /*0020*/ 	.word	0x00000000


	//----- nvinfo : EIATTR_MIN_STACK_SIZE
	.align		4
.L_5:
        /*0024*/ 	.byte	0x04, 0x12
        /*0026*/ 	.short	(.L_7 - .L_6)
	.align		4
.L_6:
        /*0028*/ 	.word	index@(triton_poi_fused_mul_2)
        /*002c*/ 	.word	0x00000000
.L_7:


//--------------------- .nv.info.triton_poi_fused_mul_2 --------------------------
	.section	.nv.info.triton_poi_fused_mul_2,"",@"SHT_CUDA_INFO"
	.sectionflags	@""
	.align	4


	//----- nvinfo : EIATTR_CUDA_API_VERSION
	.align		4
        /*0000*/ 	.byte	0x04, 0x37
        /*0002*/ 	.short	(.L_9 - .L_8)
.L_8:
        /*0004*/ 	.word	0x0000007c


	//----- nvinfo : EIATTR_KPARAM_INFO
	.align		4
.L_9:
        /*0008*/ 	.byte	0x04, 0x17
        /*000a*/ 	.short	(.L_11 - .L_10)
.L_10:
        /*000c*/ 	.word	0x00000000
        /*0010*/ 	.short	0x0004
        /*0012*/ 	.short	0x001c
        /*0014*/ 	.byte	0x00, 0xf0, 0x11, 0x00


	//----- nvinfo : EIATTR_KPARAM_INFO
	.align		4
.L_11:
        /*0018*/ 	.byte	0x04, 0x17
        /*001a*/ 	.short	(.L_13 - .L_12)
.L_12:
        /*001c*/ 	.word	0x00000000
        /*0020*/ 	.short	0x0003
        /*0022*/ 	.short	0x0018
        /*0024*/ 	.byte	0x00, 0xf0, 0x11, 0x00


	//----- nvinfo : EIATTR_KPARAM_INFO
	.align		4
.L_13:
        /*0028*/ 	.byte	0x04, 0x17
        /*002a*/ 	.short	(.L_15 - .L_14)
.L_14:
        /*002c*/ 	.word	0x00000000
        /*0030*/ 	.short	0x0002
        /*0032*/ 	.short	0x0010
        /*0034*/ 	.byte	0x00, 0xf4, 0x21, 0x00


	//----- nvinfo : EIATTR_KPARAM_INFO
	.align		4
.L_15:
        /*0038*/ 	.byte	0x04, 0x17
        /*003a*/ 	.short	(.L_17 - .L_16)
.L_16:
        /*003c*/ 	.word	0x00000000
        /*0040*/ 	.short	0x0001
        /*0042*/ 	.short	0x0008
        /*0044*/ 	.byte	0x00, 0xf4, 0x21, 0x00


	//----- nvinfo : EIATTR_KPARAM_INFO
	.align		4
.L_17:
        /*0048*/ 	.byte	0x04, 0x17
        /*004a*/ 	.short	(.L_19 - .L_18)
.L_18:
        /*004c*/ 	.word	0x00000000
        /*0050*/ 	.short	0x0000
        /*0052*/ 	.short	0x0000
        /*0054*/ 	.byte	0x00, 0xf4, 0x21, 0x00


	//----- nvinfo : EIATTR_SPARSE_MMA_MASK
	.align		4
.L_19:
        /*0058*/ 	.byte	0x03, 0x50
        /*005a*/ 	.short	0x0000


	//----- nvinfo : EIATTR_MAXREG_COUNT
	.align		4
        /*005c*/ 	.byte	0x03, 0x1b
        /*005e*/ 	.short	0x00ff


	//----- nvinfo : EIATTR_EXIT_INSTR_OFFSETS
	.align		4
        /*0060*/ 	.byte	0x04, 0x1c
        /*0062*/ 	.short	(.L_21 - .L_20)


	//   ....[0]....
.L_20:
        /*0064*/ 	.word	0x00000320


	//   ....[1]....
        /*0068*/ 	.word	0x00000380


	//----- nvinfo : EIATTR_REQNTID
	.align		4
.L_21:
        /*006c*/ 	.byte	0x04, 0x10
        /*006e*/ 	.short	(.L_23 - .L_22)
.L_22:
        /*0070*/ 	.word	0x00000020
        /*0074*/ 	.word	0x00000001
        /*0078*/ 	.word	0x00000001


	//----- nvinfo : EIATTR_CBANK_PARAM_SIZE
	.align		4
.L_23:
        /*007c*/ 	.byte	0x03, 0x19
        /*007e*/ 	.short	0x0020


	//----- nvinfo : EIATTR_PARAM_CBANK
	.align		4
        /*0080*/ 	.byte	0x04, 0x0a
        /*0082*/ 	.short	(.L_25 - .L_24)
	.align		4
.L_24:
        /*0084*/ 	.word	index@(.nv.constant0.triton_poi_fused_mul_2)
        /*0088*/ 	.short	0x0210
        /*008a*/ 	.short	0x0020


	//----- nvinfo : EIATTR_SW_WAR
	.align		4
.L_25:
        /*008c*/ 	.byte	0x04, 0x36
        /*008e*/ 	.short	(.L_27 - .L_26)
.L_26:
        /*0090*/ 	.word	0x00000008
.L_27:


//--------------------- .nv.callgraph             --------------------------
	.section	.nv.callgraph,"",@"SHT_CUDA_CALLGRAPH"
	.align	4
	.sectionentsize	8
	.align		4
        /*0000*/ 	.word	0x00000000
	.align		4
        /*0004*/ 	.word	0xffffffff
	.align		4
        /*0008*/ 	.word	0x00000000
	.align		4
        /*000c*/ 	.word	0xfffffffe
	.align		4
        /*0010*/ 	.word	0x00000000
	.align		4
        /*0014*/ 	.word	0xfffffffd
	.align		4
        /*0018*/ 	.word	0x00000000
	.align		4
        /*001c*/ 	.word	0xfffffffc


//--------------------- .text.triton_poi_fused_mul_2 --------------------------
	.section	.text.triton_poi_fused_mul_2,"ax",@progbits
	.sectionflags	@"SHF_BARRIERS=1"
	.align	128
        .global         triton_poi_fused_mul_2
        .type           triton_poi_fused_mul_2,@function
        .size           triton_poi_fused_mul_2,(.L_x_1 - triton_poi_fused_mul_2)
        .other          triton_poi_fused_mul_2,@"STO_CUDA_ENTRY STV_DEFAULT"
triton_poi_fused_mul_2:
.text.triton_poi_fused_mul_2:
[----:B------:R-:W0:Y:S02]  /*0000*/  LDC R1, c[0x0][0x28] ;  /* 0x00000a00ff017b82 */ /* 0x000e240000000800 */
[----:B------:R-:W1:Y:S01]  /*0010*/  S2R R0, SR_CTAID.Y ;  /* 0x0000000000007919 */ /* 0x000e620000002600 */
[----:B------:R-:W2:Y:S01]  /*0020*/  LDC.64 R4, c[0x0][0x218] ;  /* 0x00008600ff047b82 */ /* 0x000ea20000000a00 */
[----:B------:R-:W-:Y:S01]  /*0030*/  ULDC.64 UR6, c[0x0][0x208] ;  /* 0x0000820000067ab9 */ /* 0x000fe20000000a00 */
[----:B------:R-:W3:Y:S01]  /*0040*/  S2R R13, SR_TID.X ;  /* 0x00000000000d7919 */ /* 0x000ee20000002100 */
[----:B------:R-:W4:Y:S05]  /*0050*/  S2R R8, SR_CTAID.X ;  /* 0x0000000000087919 */ /* 0x000f2a0000002500 */
[----:B------:R-:W5:Y:S01]  /*0060*/  LDC.64 R2, c[0x0][0x210] ;  /* 0x00008400ff027b82 */ /* 0x000f620000000a00 */
[----:B-1----:R-:W-:Y:S01]  /*0070*/  IMAD.SHL.U32 R0, R0, 0x10, RZ ;  /* 0x0000001000007824 */ /* 0x002fe200078e00ff */
[----:B---3--:R-:W-:-:S04]  /*0080*/  SHF.R.U32.HI R9, RZ, 0x4, R13 ;  /* 0x00000004ff097819 */ /* 0x008fc8000001160d */
[----:B------:R-:W-:Y:S01]  /*0090*/  LOP3.LUT R6, R0, 0xf, R13, 0xf8, !PT ;  /* 0x0000000f00067812 */ /* 0x000fe200078ef80d */
[----:B----4-:R-:W-:Y:S01]  /*00a0*/  IMAD.SHL.U32 R8, R8, 0x2, RZ ;  /* 0x0000000208087824 */ /* 0x010fe200078e00ff */
[----:B------:R-:W-:Y:S02]  /*00b0*/  SGXT.U32 R9, R9, 0x1 ;  /* 0x000000010909781a */ /* 0x000fe40000000000 */
[----:B------:R-:W-:Y:S02]  /*00c0*/  SHF.R.S32.HI R7, RZ, 0x1f, R6 ;  /* 0x0000001fff077819 */ /* 0x000fe40000011406 */
[----:B------:R-:W-:Y:S02]  /*00d0*/  ISETP.GE.AND P1, PT, R6, 0x10, PT ;  /* 0x000000100600780c */ /* 0x000fe40003f26270 */
[----:B------:R-:W-:Y:S02]  /*00e0*/  LEA.HI R10, R7, R6, RZ, 0x2 ;  /* 0x00000006070a7211 */ /* 0x000fe400078f10ff */
[----:B------:R-:W-:-:S02]  /*00f0*/  LOP3.LUT R7, R8, R9, RZ, 0xfc, !PT ;  /* 0x0000000908077212 */ /* 0x000fc400078efcff */
[----:B------:R-:W-:Y:S02]  /*0100*/  LOP3.LUT R11, R10, 0xfffffffc, RZ, 0xc0, !PT ;  /* 0xfffffffc0a0b7812 */ /* 0x000fe400078ec0ff */
[----:B------:R-:W-:Y:S02]  /*0110*/  SHF.R.S32.HI R10, RZ, 0x2, R10 ;  /* 0x00000002ff0a7819 */ /* 0x000fe4000001140a */
[----:B------:R-:W-:Y:S01]  /*0120*/  ISETP.GE.AND P0, PT, R7, 0x5, PT ;  /* 0x000000050700780c */ /* 0x000fe20003f06270 */
[----:B------:R-:W-:-:S03]  /*0130*/  IMAD.IADD R11, R6, 0x1, -R11 ;  /* 0x00000001060b7824 */ /* 0x000fc600078e0a0b */
[----:B------:R-:W-:Y:S01]  /*0140*/  ISETP.LT.AND P0, PT, R6, 0x10, !P0 ;  /* 0x000000100600780c */ /* 0x000fe20004701270 */
[----:B------:R-:W-:Y:S02]  /*0150*/  IMAD R10, R10, 0x14, R11 ;  /* 0x000000140a0a7824 */ /* 0x000fe400078e020b */
[----:B--2---:R-:W-:-:S04]  /*0160*/  IMAD.WIDE R4, R11, 0x4, R4 ;  /* 0x000000040b047825 */ /* 0x004fc800078e0204 */
[----:B------:R-:W-:Y:S02]  /*0170*/  IMAD R7, R7, 0x4, R10 ;  /* 0x0000000407077824 */ /* 0x000fe400078e020a */
[----:B------:R-:W-:Y:S02]  /*0180*/  IMAD.MOV.U32 R11, RZ, RZ, RZ ;  /* 0x000000ffff0b7224 */ /* 0x000fe400078e00ff */
[----:B------:R-:W-:Y:S02]  /*0190*/  IMAD.MOV.U32 R6, RZ, RZ, RZ ;  /* 0x000000ffff067224 */ /* 0x000fe400078e00ff */
[----:B-----5:R-:W-:Y:S02]  /*01a0*/  IMAD.WIDE R2, R7, 0x4, R2 ;  /* 0x0000000407027825 */ /* 0x020fe400078e0202 */
[----:B------:R-:W2:Y:S04]  /*01b0*/  @!P1 LDG.E.EL R11, desc[UR6][R4.64] ;  /* 0x00000006040b9981 */ /* 0x000ea8000c2e1900 */
[----:B------:R1:W2:Y:S01]  /*01c0*/  @P0 LDG.E.EL R6, desc[UR6][R2.64] ;  /* 0x0000000602060981 */ /* 0x0002a2000c2e1900 */
[----:B------:R-:W3:Y:S01]  /*01d0*/  S2UR UR5, SR_CgaCtaId ;  /* 0x00000000000579c3 */ /* 0x000ee20000008800 */
[----:B------:R-:W-:Y:S01]  /*01e0*/  IMAD.SHL.U32 R10, R13, 0x2, RZ ;  /* 0x000000020d0a7824 */ /* 0x000fe200078e00ff */
[----:B------:R-:W-:Y:S01]  /*01f0*/  UMOV UR4, 0x400 ;  /* 0x0000040000047882 */ /* 0x000fe20000000000 */
[----:B------:R-:W-:-:S02]  /*0200*/  SHF.R.U32.HI R7, RZ, 0x1, R13 ;  /* 0x00000001ff077819 */ /* 0x000fc4000001160d */
[----:B------:R-:W-:Y:S02]  /*0210*/  LOP3.LUT R8, R8, 0x1, R13, 0xf8, !PT ;  /* 0x0000000108087812 */ /* 0x000fe400078ef80d */
[----:B------:R-:W-:Y:S02]  /*0220*/  LOP3.LUT R12, R10, 0x1e, RZ, 0xc0, !PT ;  /* 0x0000001e0a0c7812 */ /* 0x000fe400078ec0ff */
[----:B------:R-:W-:Y:S02]  /*0230*/  LOP3.LUT R9, R9, 0x1e, R10, 0xf8, !PT ;  /* 0x0000001e09097812 */ /* 0x000fe400078ef80a */
[----:B------:R-:W-:Y:S02]  /*0240*/  SGXT.U32 R7, R7, 0x4 ;  /* 0x000000040707781a */ /* 0x000fe40000000000 */
[----:B------:R-:W-:Y:S02]  /*0250*/  ISETP.GE.AND P0, PT, R8, 0x5, PT ;  /* 0x000000050800780c */ /* 0x000fe40003f06270 */
[----:B------:R-:W-:-:S02]  /*0260*/  LOP3.LUT R7, R0, R7, RZ, 0xfc, !PT ;  /* 0x0000000700077212 */ /* 0x000fc400078efcff */
[----:B------:R-:W-:Y:S02]  /*0270*/  LOP3.LUT R10, R10, 0x3c, RZ, 0xc0, !PT ;  /* 0x0000003c0a0a7812 */ /* 0x000fe400078ec0ff */
[----:B------:R-:W-:Y:S02]  /*0280*/  ISETP.LT.AND P0, PT, R7, 0x10, !P0 ;  /* 0x000000100700780c */ /* 0x000fe40004701270 */
[----:B------:R-:W-:Y:S01]  /*0290*/  LOP3.LUT R0, R13, 0x1f, RZ, 0xc0, !PT ;  /* 0x0000001f0d007812 */ /* 0x000fe200078ec0ff */
[----:B---3--:R-:W-:-:S06]  /*02a0*/  UPRMT UR4, UR5, 0x654, UR4 ;  /* 0x0000065405047896 */ /* 0x008fcc0008000004 */
[----:B------:R-:W-:Y:S01]  /*02b0*/  LEA R12, R12, UR4, 0x1 ;  /* 0x000000040c0c7c11 */ /* 0x000fe2000f8e08ff */
[----:B-1----:R-:W-:-:S04]  /*02c0*/  VIADD R3, R10, UR4 ;  /* 0x000000040a037c36 */ /* 0x002fc80008000000 */
[----:B------:R-:W-:Y:S02]  /*02d0*/  IMAD R9, R9, 0x4, R12 ;  /* 0x0000000409097824 */ /* 0x000fe400078e020c */
[----:B------:R-:W-:Y:S02]  /*02e0*/  IMAD R0, R0, 0x4, R3 ;  /* 0x0000000400007824 */ /* 0x000fe400078e0203 */
[----:B--2---:R-:W-:-:S05]  /*02f0*/  FADD R6, R11, R6 ;  /* 0x000000060b067221 */ /* 0x004fca0000000000 */
[----:B------:R1:W-:Y:S01]  /*0300*/  STS [R9], R6 ;  /* 0x0000000609007388 */ /* 0x0003e20000000800 */
[----:B------:R-:W-:Y:S06]  /*0310*/  BAR.SYNC.DEFER_BLOCKING 0x0 ;  /* 0x0000000000007b1d */ /* 0x000fec0000010000 */
[----:B-1----:R-:W-:Y:S05]  /*0320*/  @!P0 EXIT ;  /* 0x000000000000894d */ /* 0x002fea0003800000 */
[----:B------:R-:W0:Y:S01]  /*0330*/  LDS R5, [R0] ;  /* 0x0000000000057984 */ /* 0x000e220000000800 */
[----:B------:R-:W1:Y:S01]  /*0340*/  LDC.64 R2, c[0x0][0x220] ;  /* 0x00008800ff027b82 */ /* 0x000e620000000a00 */
[----:B------:R-:W-:-:S04]  /*0350*/  IMAD R7, R7, 0x5, R8 ;  /* 0x0000000507077824 */ /* 0x000fc800078e0208 */
[----:B-1----:R-:W-:-:S05]  /*0360*/  IMAD.WIDE R2, R7, 0x4, R2 ;  /* 0x0000000407027825 */ /* 0x002fca00078e0202 */
[----:B0-----:R-:W-:Y:S01]  /*0370*/  STG.E desc[UR6][R2.64], R5 ;  /* 0x0000000502007986 */ /* 0x001fe2000c101906 */
[----:B------:R-:W-:Y:S05]  /*0380*/  EXIT ;  /* 0x000000000000794d */ /* 0x000fea0003800000 */
.L_x_0:
[----:B------:R-:W-:-:S00]  /*0390*/  BRA `(.L_x_0) ;  /* 0xfffffffc00fc7947 */ /* 0x000fc0000383ffff */
[----:B------:R-:W-:-:S00]  /*03a0*/  NOP ;  /* 0x0000000000007918 */ /* 0x000fc00000000000 */
        /* <DEDUP_REMOVED lines=13> */
.L_x_1:


//--------------------- .nv.shared.triton_poi_fused_mul_2 --------------------------
	.section	.nv.shared.triton_poi_fused_mul_2,"aw",@nobits
	.sectionflags	@""
	.align	16
	.zero		1024


//--------------------- .nv.constant0.triton_poi_fused_mul_2 --------------------------
	.section	.nv.constant0.triton_poi_fused_mul_2,"a",@progbits
	.sectionflags	@""
	.align	4
.nv.constant0.triton_poi_fused_mul_2:
	.zero		560
